//
// Generated by NVIDIA NVVM Compiler
//
// Compiler Build ID: CL-36424714
// Cuda compilation tools, release 13.0, V13.0.88
// Based on NVVM 20.0.0
//

.version 9.0
.target sm_100
.address_size 64

	// .globl	_Z7gpu_addPfS_S_i

.visible .entry _Z7gpu_addPfS_S_i(
	.param .u64 .ptr .align 1 _Z7gpu_addPfS_S_i_param_0,
	.param .u64 .ptr .align 1 _Z7gpu_addPfS_S_i_param_1,
	.param .u64 .ptr .align 1 _Z7gpu_addPfS_S_i_param_2,
	.param .u32 _Z7gpu_addPfS_S_i_param_3
)
{
	.reg .pred 	%p<3>;
	.reg .b32 	%r<7>;
	.reg .b32 	%f<4>;
	.reg .b64 	%rd<11>;

	ld.param.u64 	%rd4, [_Z7gpu_addPfS_S_i_param_0];
	ld.param.u64 	%rd5, [_Z7gpu_addPfS_S_i_param_1];
	ld.param.u64 	%rd6, [_Z7gpu_addPfS_S_i_param_2];
	ld.param.u32 	%r5, [_Z7gpu_addPfS_S_i_param_3];
	mov.u32 	%r6, %tid.x;
	setp.ge.s32 	%p1, %r6, %r5;
	@%p1 bra 	$L__BB0_3;
	mov.u32 	%r2, %ntid.x;
	cvta.to.global.u64 	%rd1, %rd5;
	cvta.to.global.u64 	%rd2, %rd6;
	cvta.to.global.u64 	%rd3, %rd4;
$L__BB0_2:
	mul.wide.s32 	%rd7, %r6, 4;
	add.s64 	%rd8, %rd1, %rd7;
	ld.global.f32 	%f1, [%rd8];
	add.s64 	%rd9, %rd2, %rd7;
	ld.global.f32 	%f2, [%rd9];
	add.f32 	%f3, %f1, %f2;
	add.s64 	%rd10, %rd3, %rd7;
	st.global.f32 	[%rd10], %f3;
	add.s32 	%r6, %r6, %r2;
	setp.lt.s32 	%p2, %r6, %r5;
	@%p2 bra 	$L__BB0_2;
$L__BB0_3:
	ret;

}


// ===== COMPILED SASS (sm_100) =====

	.target	sm_100

	.elftype	@"ET_EXEC"


//--------------------- .note.nv.tkinfo           --------------------------
	.section	.note.nv.tkinfo,"",@"SHT_NOTE"
	.sectionflags	@"SHF_NOTE_NV_TKINFO"
	.tkinfo
        /*0018*/ 	.word	0x00000002
        /*0030*/ 	.string	""
        /*0030*/ 	.string	"ptxas"
        /*0030*/ 	.string	"Cuda compilation tools, release 13.0, V13.0.88"
        /*0030*/ 	.string	"Build cuda_13.0.r13.0/compiler.36424714_0"
        /*0030*/ 	.string	"-arch sm_100 -m 64 "



//--------------------- .note.nv.cuinfo           --------------------------
	.section	.note.nv.cuinfo,"",@"SHT_NOTE"
	.sectionflags	@"SHF_NOTE_NV_CUINFO"
        /*0018*/ 	.short	0x0002
        /*001a*/ 	.short	0x0064
        /*001c*/ 	.short	0x0082
	.zero		2


//--------------------- .nv.info                  --------------------------
	.section	.nv.info,"",@"SHT_CUDA_INFO"
	.align	4


	//----- nvinfo : EIATTR_REGCOUNT
	.align		4
        /*0000*/ 	.byte	0x04, 0x2f
        /*0002*/ 	.short	(.L_1 - .L_0)
	.align		4
.L_0:
        /*0004*/ 	.word	index@(_Z7gpu_addPfS_S_i)
        /*0008*/ 	.word	0x00000014


	//----- nvinfo : EIATTR_FRAME_SIZE
	.align		4
.L_1:
        /*000c*/ 	.byte	0x04, 0x11
        /*000e*/ 	.short	(.L_3 - .L_2)
	.align		4
.L_2:
        /*0010*/ 	.word	index@(_Z7gpu_addPfS_S_i)
        /*0014*/ 	.word	0x00000000


	//----- nvinfo : EIATTR_MIN_STACK_SIZE
	.align		4
.L_3:
        /*0018*/ 	.byte	0x04, 0x12
        /*001a*/ 	.short	(.L_5 - .L_4)
	.align		4
.L_4:
        /*001c*/ 	.word	index@(_Z7gpu_addPfS_S_i)
        /*0020*/ 	.word	0x00000000
.L_5:


//--------------------- .nv.compat                --------------------------
	.section	.nv.compat,"",@"SHT_CUDA_COMPAT_INFO"
	.align	4
        /*0000*/ 	.byte	0x02, 0x09, 0x00, 0x00, 0x02, 0x02, 0x01, 0x00, 0x02, 0x05, 0x05, 0x00, 0x03, 0x07, 0x01, 0x01
        /*0010*/ 	.byte	0x02, 0x03, 0x00, 0x00, 0x02, 0x06, 0x01, 0x00, 0x04, 0x0b, 0x08, 0x00, 0x09, 0x00, 0x00, 0x00
        /*0020*/ 	.byte	0x00, 0x00, 0x00, 0x00


//--------------------- .nv.info._Z7gpu_addPfS_S_i --------------------------
	.section	.nv.info._Z7gpu_addPfS_S_i,"",@"SHT_CUDA_INFO"
	.sectionflags	@""
	.align	4


	//----- nvinfo : EIATTR_CUDA_API_VERSION
	.align		4
        /*0000*/ 	.byte	0x04, 0x37
        /*0002*/ 	.short	(.L_7 - .L_6)
.L_6:
        /*0004*/ 	.word	0x00000082


	//----- nvinfo : EIATTR_KPARAM_INFO
	.align		4
.L_7:
        /*0008*/ 	.byte	0x04, 0x17
        /*000a*/ 	.short	(.L_9 - .L_8)
.L_8:
        /*000c*/ 	.word	0x00000000
        /*0010*/ 	.short	0x0003
        /*0012*/ 	.short	0x0018
        /*0014*/ 	.byte	0x00, 0xf0, 0x11, 0x00


	//----- nvinfo : EIATTR_KPARAM_INFO
	.align		4
.L_9:
        /*0018*/ 	.byte	0x04, 0x17
        /*001a*/ 	.short	(.L_11 - .L_10)
.L_10:
        /*001c*/ 	.word	0x00000000
        /*0020*/ 	.short	0x0002
        /*0022*/ 	.short	0x0010
        /*0024*/ 	.byte	0x00, 0xf5, 0x21, 0x00


	//----- nvinfo : EIATTR_KPARAM_INFO
	.align		4
.L_11:
        /*0028*/ 	.byte	0x04, 0x17
        /*002a*/ 	.short	(.L_13 - .L_12)
.L_12:
        /*002c*/ 	.word	0x00000000
        /*0030*/ 	.short	0x0001
        /*0032*/ 	.short	0x0008
        /*0034*/ 	.byte	0x00, 0xf5, 0x21, 0x00


	//----- nvinfo : EIATTR_KPARAM_INFO
	.align		4
.L_13:
        /*0038*/ 	.byte	0x04, 0x17
        /*003a*/ 	.short	(.L_15 - .L_14)
.L_14:
        /*003c*/ 	.word	0x00000000
        /*0040*/ 	.short	0x0000
        /*0042*/ 	.short	0x0000
        /*0044*/ 	.byte	0x00, 0xf5, 0x21, 0x00


	//----- nvinfo : EIATTR_SPARSE_MMA_MASK
	.align		4
.L_15:
        /*0048*/ 	.byte	0x03, 0x50
        /*004a*/ 	.short	0x0000


	//----- nvinfo : EIATTR_MAXREG_COUNT
	.align		4
        /*004c*/ 	.byte	0x03, 0x1b
        /*004e*/ 	.short	0x00ff


	//----- nvinfo : EIATTR_MERCURY_ISA_VERSION
	.align		4
        /*0050*/ 	.byte	0x03, 0x5f
        /*0052*/ 	.short	0x0101


	//----- nvinfo : EIATTR_VRC_CTA_INIT_COUNT
	.align		4
        /*0054*/ 	.byte	0x02, 0x4a
	.zero		1
	.zero		1


	//----- nvinfo : EIATTR_EXIT_INSTR_OFFSETS
	.align		4
        /*0058*/ 	.byte	0x04, 0x1c
        /*005a*/ 	.short	(.L_17 - .L_16)


	//   ....[0]....
.L_16:
        /*005c*/ 	.word	0x00000040


	//   ....[1]....
        /*0060*/ 	.word	0x00000140


	//----- nvinfo : EIATTR_CRS_STACK_SIZE
	.align		4
.L_17:
        /*0064*/ 	.byte	0x04, 0x1e
        /*0066*/ 	.short	(.L_19 - .L_18)
.L_18:
        /*0068*/ 	.word	0x00000000


	//----- nvinfo : EIATTR_CBANK_PARAM_SIZE
	.align		4
.L_19:
        /*006c*/ 	.byte	0x03, 0x19
        /*006e*/ 	.short	0x001c


	//----- nvinfo : EIATTR_PARAM_CBANK
	.align		4
        /*0070*/ 	.byte	0x04, 0x0a
        /*0072*/ 	.short	(.L_21 - .L_20)
	.align		4
.L_20:
        /*0074*/ 	.word	index@(.nv.constant0._Z7gpu_addPfS_S_i)
        /*0078*/ 	.short	0x0380
        /*007a*/ 	.short	0x001c


	//----- nvinfo : EIATTR_SW_WAR
	.align		4
.L_21:
        /*007c*/ 	.byte	0x04, 0x36
        /*007e*/ 	.short	(.L_23 - .L_22)
.L_22:
        /*0080*/ 	.word	0x00000008
.L_23:


//--------------------- .nv.callgraph             --------------------------
	.section	.nv.callgraph,"",@"SHT_CUDA_CALLGRAPH"
	.align	4
	.sectionentsize	8
	.align		4
        /*0000*/ 	.word	0x00000000
	.align		4
        /*0004*/ 	.word	0xffffffff
	.align		4
        /*0008*/ 	.word	0x00000000
	.align		4
        /*000c*/ 	.word	0xfffffffe
	.align		4
        /*0010*/ 	.word	0x00000000
	.align		4
        /*0014*/ 	.word	0xfffffffd
	.align		4
        /*0018*/ 	.word	0x00000000
	.align		4
        /*001c*/ 	.word	0xfffffffc


//--------------------- .text._Z7gpu_addPfS_S_i   --------------------------
	.section	.text._Z7gpu_addPfS_S_i,"ax",@progbits
	.align	128
        .global         _Z7gpu_addPfS_S_i
        .type           _Z7gpu_addPfS_S_i,@function
        .size           _Z7gpu_addPfS_S_i,(.L_x_2 - _Z7gpu_addPfS_S_i)
        .other          _Z7gpu_addPfS_S_i,@"STO_CUDA_ENTRY STV_DEFAULT"
_Z7gpu_addPfS_S_i:
.text._Z7gpu_addPfS_S_i:
[----:B------:R-:W-:Y:S01]  /*0000*/  LDC R1, c[0x0][0x37c] ;  /* 0x0000df00ff017b82 */ /* 0x000fe20000000800 */
[----:B------:R-:W0:Y:S01]  /*0010*/  S2R R15, SR_TID.X ;  /* 0x00000000000f7919 */ /* 0x000e220000002100 */
[----:B------:R-:W0:Y:S02]  /*0020*/  LDCU UR5, c[0x0][0x398] ;  /* 0x00007300ff0577ac */ /* 0x000e240008000800 */
[----:B0-----:R-:W-:-:S13]  /*0030*/  ISETP.GE.AND P0, PT, R15, UR5, PT ;  /* 0x000000050f007c0c */ /* 0x001fda000bf06270 */
[----:B------:R-:W-:Y:S05]  /*0040*/  @P0 EXIT ;  /* 0x000000000000094d */ /* 0x000fea0003800000 */
[----:B------:R-:W0:Y:S01]  /*0050*/  LDC.64 R10, c[0x0][0x390] ;  /* 0x0000e400ff0a7b82 */ /* 0x000e220000000a00 */
[----:B------:R-:W1:Y:S01]  /*0060*/  LDCU UR4, c[0x0][0x360] ;  /* 0x00006c00ff0477ac */ /* 0x000e620008000800 */
[----:B------:R-:W2:Y:S06]  /*0070*/  LDCU.64 UR6, c[0x0][0x358] ;  /* 0x00006b00ff0677ac */ /* 0x000eac0008000a00 */
[----:B------:R-:W3:Y:S08]  /*0080*/  LDC.64 R12, c[0x0][0x380] ;  /* 0x0000e000ff0c7b82 */ /* 0x000ef00000000a00 */
[----:B------:R-:W4:Y:S02]  /*0090*/  LDC.64 R8, c[0x0][0x388] ;  /* 0x0000e200ff087b82 */ /* 0x000f240000000a00 */
.L_x_0:
[----:B----4-:R-:W-:-:S04]  /*00a0*/  IMAD.WIDE R2, R15, 0x4, R8 ;  /* 0x000000040f027825 */ /* 0x010fc800078e0208 */
[C---:B0-----:R-:W-:Y:S02]  /*00b0*/  IMAD.WIDE R4, R15.reuse, 0x4, R10 ;  /* 0x000000040f047825 */ /* 0x041fe400078e020a */
[----:B--2---:R-:W2:Y:S04]  /*00c0*/  LDG.E R2, desc[UR6][R2.64] ;  /* 0x0000000602027981 */ /* 0x004ea8000c1e1900 */
[----:B------:R-:W2:Y:S01]  /*00d0*/  LDG.E R5, desc[UR6][R4.64] ;  /* 0x0000000604057981 */ /* 0x000ea2000c1e1900 */
[C---:B---3--:R-:W-:Y:S01]  /*00e0*/  IMAD.WIDE R6, R15.reuse, 0x4, R12 ;  /* 0x000000040f067825 */ /* 0x048fe200078e020c */
[----:B-1----:R-:W-:-:S04]  /*00f0*/  IADD3 R15, PT, PT, R15, UR4, RZ ;  /* 0x000000040f0f7c10 */ /* 0x002fc8000fffe0ff */
[----:B------:R-:W-:Y:S01]  /*0100*/  ISETP.GE.AND P0, PT, R15, UR5, PT ;  /* 0x000000050f007c0c */ /* 0x000fe2000bf06270 */
[----:B--2---:R-:W-:-:S05]  /*0110*/  FADD R17, R2, R5 ;  /* 0x0000000502117221 */ /* 0x004fca0000000000 */
[----:B------:R0:W-:Y:S07]  /*0120*/  STG.E desc[UR6][R6.64], R17 ;  /* 0x0000001106007986 */ /* 0x0001ee000c101906 */
[----:B------:R-:W-:Y:S05]  /*0130*/  @!P0 BRA `(.L_x_0) ;  /* 0xfffffffc00d88947 */ /* 0x000fea000383ffff */
[----:B------:R-:W-:Y:S05]  /*0140*/  EXIT ;  /* 0x000000000000794d */ /* 0x000fea0003800000 */
.L_x_1:
[----:B------:R-:W-:-:S00]  /*0150*/  BRA `(.L_x_1) ;  /* 0xfffffffc00fc7947 */ /* 0x000fc0000383ffff */
[----:B------:R-:W-:-:S00]  /*0160*/  NOP ;  /* 0x0000000000007918 */ /* 0x000fc00000000000 */
        /* <DEDUP_REMOVED lines=9> */
.L_x_2:


//--------------------- .nv.shared.reserved.0     --------------------------
	.section	.nv.shared.reserved.0,"aw",@nobits
	.weak		__nv_reservedSMEM_offset_0_alias
	.size		__nv_reservedSMEM_offset_0_alias, 0, 64
	.other		__nv_reservedSMEM_offset_0_alias,@"STO_CUDA_RESERVED_SHARED STV_DEFAULT"
__nv_reservedSMEM_offset_0_alias:
	.zero		0
	.zero		64


//--------------------- .nv.constant0._Z7gpu_addPfS_S_i --------------------------
	.section	.nv.constant0._Z7gpu_addPfS_S_i,"a",@progbits
	.sectionflags	@""
	.align	4
.nv.constant0._Z7gpu_addPfS_S_i:
	.zero		924


//--------------------- SYMBOLS --------------------------

	.type		.nv.reservedSmem.offset0,@object
	.size		.nv.reservedSmem.offset0,0x4
